//
// Generated by NVIDIA NVVM Compiler
//
// Compiler Build ID: CL-36424714
// Cuda compilation tools, release 13.0, V13.0.88
// Based on NVVM 20.0.0
//

.version 9.0
.target sm_100
.address_size 64

	// .globl	_Z2stPi

.visible .entry _Z2stPi(
	.param .u64 .ptr .align 1 _Z2stPi_param_0
)
{
	.reg .b32 	%r<3>;
	.reg .b64 	%rd<5>;

	ld.param.u64 	%rd1, [_Z2stPi_param_0];
	mov.b32 	%r1, 111;
	// begin inline asm
	st.global.u32 [%rd1], %r1;
	// end inline asm
	mov.b32 	%r2, 222;
	// begin inline asm
	st.global.u32 [%rd1 + 4], %r2;
	// end inline asm
	mov.b64 	%rd4, 0;
	// begin inline asm
	st.global.u64 [%rd1 + 8], %rd4;
	// end inline asm
	ret;

}


// ===== COMPILED SASS (sm_100) =====

	.target	sm_100

	.elftype	@"ET_EXEC"


//--------------------- .note.nv.tkinfo           --------------------------
	.section	.note.nv.tkinfo,"",@"SHT_NOTE"
	.sectionflags	@"SHF_NOTE_NV_TKINFO"
	.tkinfo
        /*0018*/ 	.word	0x00000002
        /*0030*/ 	.string	""
        /*0030*/ 	.string	"ptxas"
        /*0030*/ 	.string	"Cuda compilation tools, release 13.0, V13.0.88"
        /*0030*/ 	.string	"Build cuda_13.0.r13.0/compiler.36424714_0"
        /*0030*/ 	.string	"-arch sm_100 -m 64 "



//--------------------- .note.nv.cuinfo           --------------------------
	.section	.note.nv.cuinfo,"",@"SHT_NOTE"
	.sectionflags	@"SHF_NOTE_NV_CUINFO"
        /*0018*/ 	.short	0x0002
        /*001a*/ 	.short	0x0064
        /*001c*/ 	.short	0x0082
	.zero		2


//--------------------- .nv.info                  --------------------------
	.section	.nv.info,"",@"SHT_CUDA_INFO"
	.align	4


	//----- nvinfo : EIATTR_REGCOUNT
	.align		4
        /*0000*/ 	.byte	0x04, 0x2f
        /*0002*/ 	.short	(.L_1 - .L_0)
	.align		4
.L_0:
        /*0004*/ 	.word	index@(_Z2stPi)
        /*0008*/ 	.word	0x00000008


	//----- nvinfo : EIATTR_FRAME_SIZE
	.align		4
.L_1:
        /*000c*/ 	.byte	0x04, 0x11
        /*000e*/ 	.short	(.L_3 - .L_2)
	.align		4
.L_2:
        /*0010*/ 	.word	index@(_Z2stPi)
        /*0014*/ 	.word	0x00000000


	//----- nvinfo : EIATTR_MIN_STACK_SIZE
	.align		4
.L_3:
        /*0018*/ 	.byte	0x04, 0x12
        /*001a*/ 	.short	(.L_5 - .L_4)
	.align		4
.L_4:
        /*001c*/ 	.word	index@(_Z2stPi)
        /*0020*/ 	.word	0x00000000
.L_5:


//--------------------- .nv.compat                --------------------------
	.section	.nv.compat,"",@"SHT_CUDA_COMPAT_INFO"
	.align	4
        /*0000*/ 	.byte	0x02, 0x09, 0x00, 0x00, 0x02, 0x02, 0x01, 0x00, 0x02, 0x05, 0x05, 0x00, 0x03, 0x07, 0x01, 0x01
        /*0010*/ 	.byte	0x02, 0x03, 0x00, 0x00, 0x02, 0x06, 0x01, 0x00, 0x04, 0x0b, 0x08, 0x00, 0x09, 0x00, 0x00, 0x00
        /*0020*/ 	.byte	0x00, 0x00, 0x00, 0x00


//--------------------- .nv.info._Z2stPi          --------------------------
	.section	.nv.info._Z2stPi,"",@"SHT_CUDA_INFO"
	.sectionflags	@""
	.align	4


	//----- nvinfo : EIATTR_CUDA_API_VERSION
	.align		4
        /*0000*/ 	.byte	0x04, 0x37
        /*0002*/ 	.short	(.L_7 - .L_6)
.L_6:
        /*0004*/ 	.word	0x00000082


	//----- nvinfo : EIATTR_KPARAM_INFO
	.align		4
.L_7:
        /*0008*/ 	.byte	0x04, 0x17
        /*000a*/ 	.short	(.L_9 - .L_8)
.L_8:
        /*000c*/ 	.word	0x00000000
        /*0010*/ 	.short	0x0000
        /*0012*/ 	.short	0x0000
        /*0014*/ 	.byte	0x00, 0xf5, 0x21, 0x00


	//----- nvinfo : EIATTR_SPARSE_MMA_MASK
	.align		4
.L_9:
        /*0018*/ 	.byte	0x03, 0x50
        /*001a*/ 	.short	0x0000


	//----- nvinfo : EIATTR_MAXREG_COUNT
	.align		4
        /*001c*/ 	.byte	0x03, 0x1b
        /*001e*/ 	.short	0x00ff


	//----- nvinfo : EIATTR_MERCURY_ISA_VERSION
	.align		4
        /*0020*/ 	.byte	0x03, 0x5f
        /*0022*/ 	.short	0x0101


	//----- nvinfo : EIATTR_VRC_CTA_INIT_COUNT
	.align		4
        /*0024*/ 	.byte	0x02, 0x4a
	.zero		1
	.zero		1


	//----- nvinfo : EIATTR_EXIT_INSTR_OFFSETS
	.align		4
        /*0028*/ 	.byte	0x04, 0x1c
        /*002a*/ 	.short	(.L_11 - .L_10)


	//   ....[0]....
.L_10:
        /*002c*/ 	.word	0x00000070


	//----- nvinfo : EIATTR_CBANK_PARAM_SIZE
	.align		4
.L_11:
        /*0030*/ 	.byte	0x03, 0x19
        /*0032*/ 	.short	0x0008


	//----- nvinfo : EIATTR_PARAM_CBANK
	.align		4
        /*0034*/ 	.byte	0x04, 0x0a
        /*0036*/ 	.short	(.L_13 - .L_12)
	.align		4
.L_12:
        /*0038*/ 	.word	index@(.nv.constant0._Z2stPi)
        /*003c*/ 	.short	0x0380
        /*003e*/ 	.short	0x0008


	//----- nvinfo : EIATTR_SW_WAR
	.align		4
.L_13:
        /*0040*/ 	.byte	0x04, 0x36
        /*0042*/ 	.short	(.L_15 - .L_14)
.L_14:
        /*0044*/ 	.word	0x00000008
.L_15:


//--------------------- .nv.callgraph             --------------------------
	.section	.nv.callgraph,"",@"SHT_CUDA_CALLGRAPH"
	.align	4
	.sectionentsize	8
	.align		4
        /*0000*/ 	.word	0x00000000
	.align		4
        /*0004*/ 	.word	0xffffffff
	.align		4
        /*0008*/ 	.word	0x00000000
	.align		4
        /*000c*/ 	.word	0xfffffffe
	.align		4
        /*0010*/ 	.word	0x00000000
	.align		4
        /*0014*/ 	.word	0xfffffffd
	.align		4
        /*0018*/ 	.word	0x00000000
	.align		4
        /*001c*/ 	.word	0xfffffffc


//--------------------- .text._Z2stPi             --------------------------
	.section	.text._Z2stPi,"ax",@progbits
	.align	128
        .global         _Z2stPi
        .type           _Z2stPi,@function
        .size           _Z2stPi,(.L_x_1 - _Z2stPi)
        .other          _Z2stPi,@"STO_CUDA_ENTRY STV_DEFAULT"
_Z2stPi:
.text._Z2stPi:
[----:B------:R-:W-:Y:S08]  /*0000*/  LDC R1, c[0x0][0x37c] ;  /* 0x0000df00ff017b82 */ /* 0x000ff00000000800 */
[----:B------:R-:W0:Y:S01]  /*0010*/  LDC.64 R2, c[0x0][0x380] ;  /* 0x0000e000ff027b82 */ /* 0x000e220000000a00 */
[----:B------:R-:W0:Y:S01]  /*0020*/  LDCU.64 UR4, c[0x0][0x358] ;  /* 0x00006b00ff0477ac */ /* 0x000e220008000a00 */
[----:B------:R-:W-:Y:S01]  /*0030*/  HFMA2 R4, -RZ, RZ, 0, 6.616115570068359375e-06 ;  /* 0x0000006fff047431 */ /* 0x000fe200000001ff */
[----:B------:R-:W-:-:S05]  /*0040*/  MOV R5, 0xde ;  /* 0x000000de00057802 */ /* 0x000fca0000000f00 */
[----:B0-----:R-:W-:Y:S04]  /*0050*/  STG.E.64 desc[UR4][R2.64], R4 ;  /* 0x0000000402007986 */ /* 0x001fe8000c101b04 */
[----:B------:R-:W-:Y:S01]  /*0060*/  STG.E.64 desc[UR4][R2.64+0x8], RZ ;  /* 0x000008ff02007986 */ /* 0x000fe2000c101b04 */
[----:B------:R-:W-:Y:S05]  /*0070*/  EXIT ;  /* 0x000000000000794d */ /* 0x000fea0003800000 */
.L_x_0:
[----:B------:R-:W-:-:S00]  /*0080*/  BRA `(.L_x_0) ;  /* 0xfffffffc00fc7947 */ /* 0x000fc0000383ffff */
[----:B------:R-:W-:-:S00]  /*0090*/  NOP ;  /* 0x0000000000007918 */ /* 0x000fc00000000000 */
        /* <DEDUP_REMOVED lines=14> */
.L_x_1:


//--------------------- .nv.shared.reserved.0     --------------------------
	.section	.nv.shared.reserved.0,"aw",@nobits
	.weak		__nv_reservedSMEM_offset_0_alias
	.size		__nv_reservedSMEM_offset_0_alias, 0, 64
	.other		__nv_reservedSMEM_offset_0_alias,@"STO_CUDA_RESERVED_SHARED STV_DEFAULT"
__nv_reservedSMEM_offset_0_alias:
	.zero		0
	.zero		64


//--------------------- .nv.constant0._Z2stPi     --------------------------
	.section	.nv.constant0._Z2stPi,"a",@progbits
	.sectionflags	@""
	.align	4
.nv.constant0._Z2stPi:
	.zero		904


//--------------------- SYMBOLS --------------------------

	.type		.nv.reservedSmem.offset0,@object
	.size		.nv.reservedSmem.offset0,0x4
